.version 7.0
.target sm_80 // enough for cp.async
.address_size 64

// Like reduction_all_max_naive_opt_flexible_sin.ptx, but requires A100s
// and uses cp.async.

.visible .entry reductionAllMaxNaiveOptFlexibleSin (
    .param .u64 ptrIn,
    .param .u64 ptrOut,
    .param .u64 numBlocks
) {
    .reg .pred %p0;

    // Arguments
    .reg .u64 %ptrIn;
    .reg .u64 %ptrOut;
    .reg .u64 %numBlocks;

    .reg .u64 %i;
    .reg .u64 %tmp<2>;
    .reg .u32 %stmp<2>;
    .reg .u64 %blockSize;
    .reg .f32 %curMax;
    .reg .f32 %ftmp;
    .reg .v4 .f32 %ftmpVec<2>;
    .reg .u32 %curCopyBuffer;
    .reg .u32 %otherCopyBuffer;

    .shared .align 16 .f32 copyBuffer1[4096];
    .shared .align 16 .f32 copyBuffer2[4096];
    .shared .align 4 .f32 results[32];

    // Load arguments.
    ld.param.u64 %ptrIn, [ptrIn];
    ld.param.u64 %ptrOut, [ptrOut];
    ld.param.u64 %numBlocks, [numBlocks];

    // We might not do any work from certain threads of this block,
    // for experimentation purposes.
    // In particular, we do work from tid.z == 0.
    mov.u32 %stmp0, %tid.z;
    setp.eq.u32 %p0, %stmp0, 0;
    @!%p0 bra end_of_block;

    // blockSize = ntid.x * ntid.y (ignore ntid.z)
    mov.u32 %stmp0, %ntid.x;
    mov.u32 %stmp1, %ntid.y;
    mul.wide.u32 %blockSize, %stmp0, %stmp1;

    // Input is offset ctaid.x*4*blockSize*numBlocks, output offset by 4*ctaid.x
    cvt.u64.u32 %tmp0, %ctaid.x;
    shl.b64 %tmp0, %tmp0, 2;
    add.u64 %ptrOut, %ptrOut, %tmp0;
    mul.lo.u64 %tmp0, %tmp0, %blockSize;
    mul.lo.u64 %tmp0, %tmp0, %numBlocks;
    add.u64 %ptrIn, %ptrIn, %tmp0;

    // Each rank is offset by 16 bytes.
    cvt.u64.u32 %tmp0, %tid.x;
    cvt.u64.u32 %tmp1, %tid.y;
    shl.b64 %tmp1, %tmp1, 5;
    add.u64 %tmp0, %tmp0, %tmp1;
    shl.b64 %tmp0, %tmp0, 4;
    add.u64 %ptrIn, %ptrIn, %tmp0;

    // Base condition: use minimum value
    mov.f32 %curMax, -1.0;

    // Stride is blockSize*16 bytes.
    shl.b64 %tmp0, %blockSize, 4;

    // We copy into slots of 16 bytes in our copy buffers.
    mov.u32 %stmp0, %tid.y;
    mov.u32 %stmp1, %tid.x;
    shl.b32 %stmp0, %stmp0, 5;
    add.u32 %stmp0, %stmp0, %stmp1;
    shl.b32 %stmp0, %stmp0, 4;
    // Copy buffers will alternate back and forth, but each
    // thread will always be responsible for the same part
    // of each.
    mov.u32 %curCopyBuffer, copyBuffer1;
    mov.u32 %otherCopyBuffer, copyBuffer2;
    add.u32 %curCopyBuffer, %curCopyBuffer, %stmp0;
    add.u32 %otherCopyBuffer, %otherCopyBuffer, %stmp0;

    // Initiate first copy.
    cp.async.ca.shared.global [%curCopyBuffer], [%ptrIn], 16;

    mov.u64 %i, 0;
loop_start:
    // Wait for all copies to be complete.
    cp.async.wait_all;
    cvt.u32.u64 %stmp0, %blockSize;
    bar.sync 0, %stmp0;

    // Swap copy buffers, so we will always be reading
    // from %otherCopyBuffer during the reduction.
    mov.u32 %stmp0, %curCopyBuffer;
    mov.u32 %curCopyBuffer, %otherCopyBuffer;
    mov.u32 %otherCopyBuffer, %stmp0;

    add.u64 %i, %i, 4;
    setp.lt.u64 %p0, %i, %numBlocks;
    @!%p0 bra skip_copy;

    // Copy the next region in the background.
    add.u64 %ptrIn, %ptrIn, %tmp0;
    cp.async.ca.shared.global [%curCopyBuffer], [%ptrIn], 16;

skip_copy:

    // For now we ignore bank conflicts, but this is just about
    // the worst access pattern.
    ld.shared.v4.f32 %ftmpVec0, [%otherCopyBuffer];
    sin.approx.ftz.f32 %ftmpVec0.w, %ftmpVec0.w;
    sin.approx.ftz.f32 %ftmpVec0.x, %ftmpVec0.x;
    sin.approx.ftz.f32 %ftmpVec0.y, %ftmpVec0.y;
    sin.approx.ftz.f32 %ftmpVec0.z, %ftmpVec0.z;
    max.f32 %curMax, %curMax, %ftmpVec0.w;
    max.f32 %curMax, %curMax, %ftmpVec0.x;
    max.f32 %curMax, %curMax, %ftmpVec0.y;
    max.f32 %curMax, %curMax, %ftmpVec0.z;

    @%p0 bra loop_start;
loop_end:

    // Synchronize on warp using a hypercube.
    // https://en.wikipedia.org/wiki/Hypercube_(communication_pattern)
    shfl.sync.bfly.b32 %ftmp, %curMax, 1, 0x1f, 0xffffffff;
    max.f32 %curMax, %curMax, %ftmp;
    shfl.sync.bfly.b32 %ftmp, %curMax, 2, 0x1f, 0xffffffff;
    max.f32 %curMax, %curMax, %ftmp;
    shfl.sync.bfly.b32 %ftmp, %curMax, 4, 0x1f, 0xffffffff;
    max.f32 %curMax, %curMax, %ftmp;
    shfl.sync.bfly.b32 %ftmp, %curMax, 8, 0x1f, 0xffffffff;
    max.f32 %curMax, %curMax, %ftmp;
    shfl.sync.bfly.b32 %ftmp, %curMax, 16, 0x1f, 0xffffffff;
    max.f32 %curMax, %curMax, %ftmp;

    // Our warp writes to results[tid.y].
    mov.u32 %stmp0, results;
    mov.u32 %stmp1, %tid.y;
    shl.b32 %stmp1, %stmp1, 2;
    add.u32 %stmp0, %stmp0, %stmp1;
    // Only write from rank 0 of warp.
    mov.u32 %stmp1, %tid.x;
    setp.eq.u32 %p0, %stmp1, 0;
    @%p0 st.shared.f32 [%stmp0], %curMax;

    // Wait for all threads to write to shmem
    cvt.u32.u64 %stmp0, %blockSize;
    bar.sync 0, %stmp0;

    // Exit on all but first warp, where we do final reduction.
    mov.u32 %stmp1, %tid.y;
    setp.eq.u32 %p0, %stmp1, 0;
    @!%p0 bra end_of_block;

    // Reduce the shared memory from the first warp.
    mov.u32 %stmp1, %tid.x;
    mov.u32 %stmp0, %ntid.y;
    setp.lt.u32 %p0, %stmp1, %stmp0; // only reduce when tid.x < ntid.y
    shl.b32 %stmp1, %stmp1, 2;
    mov.u32 %stmp0, results;
    add.u32 %stmp0, %stmp0, %stmp1;
    @%p0 ld.shared.f32 %curMax, [%stmp0];

    shfl.sync.bfly.b32 %ftmp, %curMax, 1, 0x1f, 0xffffffff;
    max.f32 %curMax, %curMax, %ftmp;
    shfl.sync.bfly.b32 %ftmp, %curMax, 2, 0x1f, 0xffffffff;
    max.f32 %curMax, %curMax, %ftmp;
    shfl.sync.bfly.b32 %ftmp, %curMax, 4, 0x1f, 0xffffffff;
    max.f32 %curMax, %curMax, %ftmp;
    shfl.sync.bfly.b32 %ftmp, %curMax, 8, 0x1f, 0xffffffff;
    max.f32 %curMax, %curMax, %ftmp;
    shfl.sync.bfly.b32 %ftmp, %curMax, 16, 0x1f, 0xffffffff;
    max.f32 %curMax, %curMax, %ftmp;

    setp.eq.u32 %p0, %stmp1, 0;
    @%p0 st.global.f32 [%ptrOut], %curMax;

end_of_block:
    // Synchronize across all warps to make sure the block keeps
    // the SM busy and unable to schedule anything other blocks.
    bar.sync 1;

    ret;
}

// ===== COMPILED SASS (sm_100) =====

	.target	sm_100

	.elftype	@"ET_EXEC"


//--------------------- .note.nv.tkinfo           --------------------------
	.section	.note.nv.tkinfo,"",@"SHT_NOTE"
	.sectionflags	@"SHF_NOTE_NV_TKINFO"
	.tkinfo
        /*0018*/ 	.word	0x00000002
        /*0030*/ 	.string	""
        /*0030*/ 	.string	"ptxas"
        /*0030*/ 	.string	"Cuda compilation tools, release 13.0, V13.0.88"
        /*0030*/ 	.string	"Build cuda_13.0.r13.0/compiler.36424714_0"
        /*0030*/ 	.string	"-arch sm_100 "



//--------------------- .note.nv.cuinfo           --------------------------
	.section	.note.nv.cuinfo,"",@"SHT_NOTE"
	.sectionflags	@"SHF_NOTE_NV_CUINFO"
        /*0018*/ 	.short	0x0002
        /*001a*/ 	.short	0x0050
        /*001c*/ 	.short	0x0082
	.zero		2


//--------------------- .nv.info                  --------------------------
	.section	.nv.info,"",@"SHT_CUDA_INFO"
	.align	4


	//----- nvinfo : EIATTR_REGCOUNT
	.align		4
        /*0000*/ 	.byte	0x04, 0x2f
        /*0002*/ 	.short	(.L_1 - .L_0)
	.align		4
.L_0:
        /*0004*/ 	.word	index@(reductionAllMaxNaiveOptFlexibleSin)
        /*0008*/ 	.word	0x00000018


	//----- nvinfo : EIATTR_FRAME_SIZE
	.align		4
.L_1:
        /*000c*/ 	.byte	0x04, 0x11
        /*000e*/ 	.short	(.L_3 - .L_2)
	.align		4
.L_2:
        /*0010*/ 	.word	index@(reductionAllMaxNaiveOptFlexibleSin)
        /*0014*/ 	.word	0x00000000


	//----- nvinfo : EIATTR_MIN_STACK_SIZE
	.align		4
.L_3:
        /*0018*/ 	.byte	0x04, 0x12
        /*001a*/ 	.short	(.L_5 - .L_4)
	.align		4
.L_4:
        /*001c*/ 	.word	index@(reductionAllMaxNaiveOptFlexibleSin)
        /*0020*/ 	.word	0x00000000
.L_5:


//--------------------- .nv.compat                --------------------------
	.section	.nv.compat,"",@"SHT_CUDA_COMPAT_INFO"
	.align	4
        /*0000*/ 	.byte	0x02, 0x09, 0x00, 0x00, 0x02, 0x02, 0x01, 0x00, 0x02, 0x05, 0x05, 0x00, 0x03, 0x07, 0x01, 0x01
        /*0010*/ 	.byte	0x02, 0x03, 0x00, 0x00, 0x02, 0x06, 0x01, 0x00, 0x04, 0x0b, 0x08, 0x00, 0x09, 0x00, 0x00, 0x00
        /*0020*/ 	.byte	0x00, 0x00, 0x00, 0x00


//--------------------- .nv.info.reductionAllMaxNaiveOptFlexibleSin --------------------------
	.section	.nv.info.reductionAllMaxNaiveOptFlexibleSin,"",@"SHT_CUDA_INFO"
	.sectionflags	@""
	.align	4


	//----- nvinfo : EIATTR_CUDA_API_VERSION
	.align		4
        /*0000*/ 	.byte	0x04, 0x37
        /*0002*/ 	.short	(.L_7 - .L_6)
.L_6:
        /*0004*/ 	.word	0x00000082


	//----- nvinfo : EIATTR_KPARAM_INFO
	.align		4
.L_7:
        /*0008*/ 	.byte	0x04, 0x17
        /*000a*/ 	.short	(.L_9 - .L_8)
.L_8:
        /*000c*/ 	.word	0x00000000
        /*0010*/ 	.short	0x0002
        /*0012*/ 	.short	0x0010
        /*0014*/ 	.byte	0x00, 0xf0, 0x21, 0x00


	//----- nvinfo : EIATTR_KPARAM_INFO
	.align		4
.L_9:
        /*0018*/ 	.byte	0x04, 0x17
        /*001a*/ 	.short	(.L_11 - .L_10)
.L_10:
        /*001c*/ 	.word	0x00000000
        /*0020*/ 	.short	0x0001
        /*0022*/ 	.short	0x0008
        /*0024*/ 	.byte	0x00, 0xf0, 0x21, 0x00


	//----- nvinfo : EIATTR_KPARAM_INFO
	.align		4
.L_11:
        /*0028*/ 	.byte	0x04, 0x17
        /*002a*/ 	.short	(.L_13 - .L_12)
.L_12:
        /*002c*/ 	.word	0x00000000
        /*0030*/ 	.short	0x0000
        /*0032*/ 	.short	0x0000
        /*0034*/ 	.byte	0x00, 0xf0, 0x21, 0x00


	//----- nvinfo : EIATTR_SPARSE_MMA_MASK
	.align		4
.L_13:
        /*0038*/ 	.byte	0x03, 0x50
        /*003a*/ 	.short	0x0000


	//----- nvinfo : EIATTR_MAXREG_COUNT
	.align		4
        /*003c*/ 	.byte	0x03, 0x1b
        /*003e*/ 	.short	0x00ff


	//----- nvinfo : EIATTR_NUM_BARRIERS
	.align		4
        /*0040*/ 	.byte	0x02, 0x4c
        /*0042*/ 	.byte	0x02
	.zero		1


	//----- nvinfo : EIATTR_MERCURY_ISA_VERSION
	.align		4
        /*0044*/ 	.byte	0x03, 0x5f
        /*0046*/ 	.short	0x0101


	//----- nvinfo : EIATTR_COOP_GROUP_MASK_REGIDS
	.align		4
        /*0048*/ 	.byte	0x04, 0x29
        /*004a*/ 	.short	(.L_15 - .L_14)


	//   ....[0]....
.L_14:
        /*004c*/ 	.word	0xffffffff


	//   ....[1]....
        /*0050*/ 	.word	0xffffffff


	//   ....[2]....
        /*0054*/ 	.word	0xffffffff


	//   ....[3]....
        /*0058*/ 	.word	0xffffffff


	//   ....[4]....
        /*005c*/ 	.word	0xffffffff


	//   ....[5]....
        /*0060*/ 	.word	0xffffffff


	//   ....[6]....
        /*0064*/ 	.word	0xffffffff


	//   ....[7]....
        /*0068*/ 	.word	0xffffffff


	//   ....[8]....
        /*006c*/ 	.word	0xffffffff


	//   ....[9]....
        /*0070*/ 	.word	0xffffffff


	//   ....[10]....
        /*0074*/ 	.word	0x0500000a


	//   ....[11]....
        /*0078*/ 	.word	0x0500000a


	//   ....[12]....
        /*007c*/ 	.word	0x0500000a


	//   ....[13]....
        /*0080*/ 	.word	0x0500000a


	//   ....[14]....
        /*0084*/ 	.word	0x0500000a


	//----- nvinfo : EIATTR_COOP_GROUP_INSTR_OFFSETS
	.align		4
.L_15:
        /*0088*/ 	.byte	0x04, 0x28
        /*008a*/ 	.short	(.L_17 - .L_16)


	//   ....[0]....
.L_16:
        /*008c*/ 	.word	0x00000530


	//   ....[1]....
        /*0090*/ 	.word	0x000005b0


	//   ....[2]....
        /*0094*/ 	.word	0x000005e0


	//   ....[3]....
        /*0098*/ 	.word	0x00000610


	//   ....[4]....
        /*009c*/ 	.word	0x00000630


	//   ....[5]....
        /*00a0*/ 	.word	0x000006f0


	//   ....[6]....
        /*00a4*/ 	.word	0x00000710


	//   ....[7]....
        /*00a8*/ 	.word	0x00000730


	//   ....[8]....
        /*00ac*/ 	.word	0x00000750


	//   ....[9]....
        /*00b0*/ 	.word	0x00000770


	//   ....[10]....
        /*00b4*/ 	.word	0x00000840


	//   ....[11]....
        /*00b8*/ 	.word	0x000008b0


	//   ....[12]....
        /*00bc*/ 	.word	0x00000920


	//   ....[13]....
        /*00c0*/ 	.word	0x00000990


	//   ....[14]....
        /*00c4*/ 	.word	0x00000a00


	//----- nvinfo : EIATTR_VRC_CTA_INIT_COUNT
	.align		4
.L_17:
        /*00c8*/ 	.byte	0x02, 0x4a
	.zero		1
	.zero		1


	//----- nvinfo : EIATTR_EXIT_INSTR_OFFSETS
	.align		4
        /*00cc*/ 	.byte	0x04, 0x1c
        /*00ce*/ 	.short	(.L_19 - .L_18)


	//   ....[0]....
.L_18:
        /*00d0*/ 	.word	0x000007f0


	//----- nvinfo : EIATTR_CRS_STACK_SIZE
	.align		4
.L_19:
        /*00d4*/ 	.byte	0x04, 0x1e
        /*00d6*/ 	.short	(.L_21 - .L_20)
.L_20:
        /*00d8*/ 	.word	0x00000000


	//----- nvinfo : EIATTR_CBANK_PARAM_SIZE
	.align		4
.L_21:
        /*00dc*/ 	.byte	0x03, 0x19
        /*00de*/ 	.short	0x0018


	//----- nvinfo : EIATTR_PARAM_CBANK
	.align		4
        /*00e0*/ 	.byte	0x04, 0x0a
        /*00e2*/ 	.short	(.L_23 - .L_22)
	.align		4
.L_22:
        /*00e4*/ 	.word	index@(.nv.constant0.reductionAllMaxNaiveOptFlexibleSin)
        /*00e8*/ 	.short	0x0380
        /*00ea*/ 	.short	0x0018


	//----- nvinfo : EIATTR_SW_WAR
	.align		4
.L_23:
        /*00ec*/ 	.byte	0x04, 0x36
        /*00ee*/ 	.short	(.L_25 - .L_24)
.L_24:
        /*00f0*/ 	.word	0x00000008
.L_25:


//--------------------- .nv.callgraph             --------------------------
	.section	.nv.callgraph,"",@"SHT_CUDA_CALLGRAPH"
	.align	4
	.sectionentsize	8
	.align		4
        /*0000*/ 	.word	0x00000000
	.align		4
        /*0004*/ 	.word	0xffffffff
	.align		4
        /*0008*/ 	.word	0x00000000
	.align		4
        /*000c*/ 	.word	0xfffffffe
	.align		4
        /*0010*/ 	.word	0x00000000
	.align		4
        /*0014*/ 	.word	0xfffffffd
	.align		4
        /*0018*/ 	.word	0x00000000
	.align		4
        /*001c*/ 	.word	0xfffffffc


//--------------------- .text.reductionAllMaxNaiveOptFlexibleSin --------------------------
	.section	.text.reductionAllMaxNaiveOptFlexibleSin,"ax",@progbits
	.align	128
        .global         reductionAllMaxNaiveOptFlexibleSin
        .type           reductionAllMaxNaiveOptFlexibleSin,@function
        .size           reductionAllMaxNaiveOptFlexibleSin,(.L_x_10 - reductionAllMaxNaiveOptFlexibleSin)
        .other          reductionAllMaxNaiveOptFlexibleSin,@"STO_CUDA_ENTRY STV_DEFAULT"
reductionAllMaxNaiveOptFlexibleSin:
.text.reductionAllMaxNaiveOptFlexibleSin:
[----:B------:R-:W-:Y:S01]  /*0000*/  LDC R1, c[0x0][0x37c] ;  /* 0x0000df00ff017b82 */ /* 0x000fe20000000800 */
[----:B------:R-:W1:Y:S01]  /*0010*/  S2R R0, SR_TID.Z ;  /* 0x0000000000007919 */ /* 0x000e620000002300 */
[----:B------:R-:W2:Y:S01]  /*0020*/  LDCU.64 UR12, c[0x0][0x390] ;  /* 0x00007200ff0c77ac */ /* 0x000ea20008000a00 */
[----:B-1----:R-:W-:-:S13]  /*0030*/  ISETP.NE.U32.AND P0, PT, R0, RZ, PT ;  /* 0x000000ff0000720c */ /* 0x002fda0003f05070 */
[----:B--2---:R-:W-:Y:S05]  /*0040*/  @P0 BRA `(.L_x_0) ;  /* 0x0000000400e00947 */ /* 0x004fea0003800000 */
[----:B------:R-:W1:Y:S01]  /*0050*/  S2UR UR4, SR_CTAID.X ;  /* 0x00000000000479c3 */ /* 0x000e620000002500 */
[----:B------:R-:W2:Y:S01]  /*0060*/  LDCU UR5, c[0x0][0x360] ;  /* 0x00006c00ff0577ac */ /* 0x000ea20008000800 */
[----:B------:R-:W3:Y:S01]  /*0070*/  S2R R15, SR_TID.X ;  /* 0x00000000000f7919 */ /* 0x000ee20000002100 */
[----:B------:R-:W-:Y:S01]  /*0080*/  IMAD.MOV.U32 R14, RZ, RZ, -0x40800000 ;  /* 0xbf800000ff0e7424 */ /* 0x000fe200078e00ff */
[----:B------:R-:W4:Y:S01]  /*0090*/  LDCU.64 UR10, c[0x0][0x390] ;  /* 0x00007200ff0a77ac */ /* 0x000f220008000a00 */
[----:B------:R-:W3:Y:S03]  /*00a0*/  S2R R10, SR_TID.Y ;  /* 0x00000000000a7919 */ /* 0x000ee60000002200 */
[----:B------:R-:W2:Y:S08]  /*00b0*/  LDC R2, c[0x0][0x364] ;  /* 0x0000d900ff027b82 */ /* 0x000eb00000000800 */
[----:B------:R-:W5:Y:S01]  /*00c0*/  LDC.64 R6, c[0x0][0x380] ;  /* 0x0000e000ff067b82 */ /* 0x000f620000000a00 */
[----:B-1----:R-:W-:-:S07]  /*00d0*/  USHF.R.U32.HI UR8, URZ, 0x1e, UR4 ;  /* 0x0000001eff087899 */ /* 0x002fce0008011604 */
[----:B------:R-:W1:Y:S01]  /*00e0*/  LDC.64 R18, c[0x0][0x358] ;  /* 0x0000d600ff127b82 */ /* 0x000e620000000a00 */
[----:B------:R-:W-:-:S03]  /*00f0*/  USHF.L.U32 UR6, UR4, 0x2, URZ ;  /* 0x0000000204067899 */ /* 0x000fc600080006ff */
[----:B------:R-:W-:Y:S01]  /*0100*/  UMOV UR4, 0x400 ;  /* 0x0000040000047882 */ /* 0x000fe20000000000 */
[----:B--2---:R-:W-:-:S03]  /*0110*/  IMAD.WIDE.U32 R2, R2, UR5, RZ ;  /* 0x0000000502027c25 */ /* 0x004fc6000f8e00ff */
[----:B------:R-:W2:Y:S01]  /*0120*/  S2UR UR5, SR_CgaCtaId ;  /* 0x00000000000579c3 */ /* 0x000ea20000008800 */
[C---:B------:R-:W-:Y:S01]  /*0130*/  IMAD R9, R2.reuse, UR8, RZ ;  /* 0x0000000802097c24 */ /* 0x040fe2000f8e02ff */
[C---:B------:R-:W-:Y:S01]  /*0140*/  SHF.L.U64.HI R16, R2.reuse, 0x4, R3 ;  /* 0x0000000402107819 */ /* 0x040fe20000010203 */
[----:B------:R-:W-:Y:S01]  /*0150*/  IMAD.WIDE.U32 R4, R2, UR6, RZ ;  /* 0x0000000602047c25 */ /* 0x000fe2000f8e00ff */
[----:B---3--:R-:W-:-:S03]  /*0160*/  LEA R11, P0, R10, R15, 0x5 ;  /* 0x0000000f0a0b7211 */ /* 0x008fc600078028ff */
[----:B------:R-:W-:Y:S02]  /*0170*/  IMAD R9, R3, UR6, R9 ;  /* 0x0000000603097c24 */ /* 0x000fe4000f8e0209 */
[----:B------:R-:W-:Y:S02]  /*0180*/  IMAD R15, R10, 0x20, R15 ;  /* 0x000000200a0f7824 */ /* 0x000fe400078e020f */
[----:B------:R-:W-:Y:S02]  /*0190*/  IMAD.IADD R0, R5, 0x1, R9 ;  /* 0x0000000105007824 */ /* 0x000fe400078e0209 */
[----:B------:R-:W3:Y:S02]  /*01a0*/  LDC.64 R8, c[0x0][0x388] ;  /* 0x0000e200ff087b82 */ /* 0x000ee40000000a00 */
[----:B----4-:R-:W-:-:S04]  /*01b0*/  IMAD R5, R0, UR10, RZ ;  /* 0x0000000a00057c24 */ /* 0x010fc8000f8e02ff */
[C---:B------:R-:W-:Y:S01]  /*01c0*/  IMAD R13, R4.reuse, UR11, R5 ;  /* 0x0000000b040d7c24 */ /* 0x040fe2000f8e0205 */
[----:B-1----:R-:W-:Y:S01]  /*01d0*/  R2UR UR11, R19 ;  /* 0x00000000130b72ca */ /* 0x002fe200000e0000 */
[----:B-----5:R-:W-:Y:S01]  /*01e0*/  IMAD.WIDE.U32 R4, R4, UR10, R6 ;  /* 0x0000000a04047c25 */ /* 0x020fe2000f8e0006 */
[----:B------:R-:W-:Y:S01]  /*01f0*/  R2UR UR10, R18 ;  /* 0x00000000120a72ca */ /* 0x000fe200000e0000 */
[----:B--2---:R-:W-:Y:S02]  /*0200*/  ULEA UR7, UR5, UR4, 0x18 ;  /* 0x0000000405077291 */ /* 0x004fe4000f8ec0ff */
[----:B------:R-:W-:Y:S01]  /*0210*/  IMAD.IADD R5, R5, 0x1, R13 ;  /* 0x0000000105057824 */ /* 0x000fe200078e020d */
[----:B------:R-:W-:Y:S01]  /*0220*/  LEA R0, P1, R11, R4, 0x4 ;  /* 0x000000040b007211 */ /* 0x000fe200078220ff */
[----:B------:R-:W-:Y:S01]  /*0230*/  UIADD3 UR4, UPT, UPT, UR4, 0x4000, URZ ;  /* 0x0000400004047890 */ /* 0x000fe2000fffe0ff */
[----:B------:R-:W-:Y:S02]  /*0240*/  LEA.HI.X R4, R10, RZ, RZ, 0x5, P0 ;  /* 0x000000ff0a047211 */ /* 0x000fe400000f2cff */
[----:B------:R-:W-:-:S02]  /*0250*/  CS2R R12, SRZ ;  /* 0x00000000000c7805 */ /* 0x000fc4000001ff00 */
[----:B------:R-:W-:Y:S01]  /*0260*/  LEA R10, R15, UR7, 0x4 ;  /* 0x000000070f0a7c11 */ /* 0x000fe2000f8e20ff */
[----:B------:R-:W-:Y:S01]  /*0270*/  ULEA UR4, UR5, UR4, 0x18 ;  /* 0x0000000405047291 */ /* 0x000fe2000f8ec0ff */
[----:B------:R-:W-:Y:S01]  /*0280*/  LEA.HI.X R11, R11, R5, R4, 0x4, P1 ;  /* 0x000000050b0b7211 */ /* 0x000fe200008f2404 */
[----:B------:R-:W-:-:S04]  /*0290*/  IMAD.MOV.U32 R4, RZ, RZ, R0 ;  /* 0x000000ffff047224 */ /* 0x000fc800078e0000 */
[----:B------:R-:W-:Y:S01]  /*02a0*/  IMAD.MOV.U32 R5, RZ, RZ, R11 ;  /* 0x000000ffff057224 */ /* 0x000fe200078e000b */
[----:B---3--:R-:W-:Y:S02]  /*02b0*/  IADD3 R8, P0, PT, R8, UR6, RZ ;  /* 0x0000000608087c10 */ /* 0x008fe4000ff1e0ff */
[----:B------:R-:W-:Y:S02]  /*02c0*/  LEA R15, R15, UR4, 0x4 ;  /* 0x000000040f0f7c11 */ /* 0x000fe4000f8e20ff */
[----:B------:R-:W-:Y:S01]  /*02d0*/  @!PT LDS RZ, [RZ] ;  /* 0x00000000fffff984 */ /* 0x000fe20000000800 */
[----:B------:R-:W-:Y:S01]  /*02e0*/  @!PT LDS RZ, [RZ] ;  /* 0x00000000fffff984 */ /* 0x000fe20000000800 */
[----:B------:R-:W-:Y:S01]  /*02f0*/  @!PT LDS RZ, [RZ] ;  /* 0x00000000fffff984 */ /* 0x000fe20000000800 */
[----:B------:R1:W-:Y:S01]  /*0300*/  LDGSTS.E.128 [R10], desc[UR10][R4.64] ;  /* 0x00000000040a7fae */ /* 0x0003e2000b9a180a */
[----:B------:R-:W-:-:S08]  /*0310*/  IADD3.X R9, PT, PT, R9, UR8, RZ, P0, !PT ;  /* 0x0000000809097c10 */ /* 0x000fd000087fe4ff */
.L_x_1:
[----:B------:R-:W0:Y:S01]  /*0320*/  LDGDEPBAR ;  /* 0x00000000000079af */ /* 0x000e220000000000 */
[----:B------:R-:W-:Y:S01]  /*0330*/  IADD3 R12, P0, PT, R12, 0x4, RZ ;  /* 0x000000040c0c7810 */ /* 0x000fe20007f1e0ff */
[----:B-1----:R-:W-:Y:S02]  /*0340*/  IMAD.MOV.U32 R4, RZ, RZ, R10 ;  /* 0x000000ffff047224 */ /* 0x002fe400078e000a */
[----:B------:R-:W-:Y:S02]  /*0350*/  IMAD.MOV.U32 R10, RZ, RZ, R15 ;  /* 0x000000ffff0a7224 */ /* 0x000fe400078e000f */
[----:B------:R-:W-:Y:S01]  /*0360*/  IMAD.X R13, RZ, RZ, R13, P0 ;  /* 0x000000ffff0d7224 */ /* 0x000fe200000e060d */
[----:B------:R-:W-:Y:S01]  /*0370*/  ISETP.GE.U32.AND P0, PT, R12, UR12, PT ;  /* 0x0000000c0c007c0c */ /* 0x000fe2000bf06070 */
[----:B------:R-:W-:-:S03]  /*0380*/  IMAD.MOV.U32 R15, RZ, RZ, R4 ;  /* 0x000000ffff0f7224 */ /* 0x000fc600078e0004 */
[----:B------:R-:W-:Y:S01]  /*0390*/  ISETP.GE.U32.AND.EX P0, PT, R13, UR13, PT, P0 ;  /* 0x0000000d0d007c0c */ /* 0x000fe2000bf06100 */
[----:B------:R-:W-:-:S12]  /*03a0*/  DEPBAR.LE SB0, 0x0 ;  /* 0x000080000000791a */ /* 0x000fd80000000000 */
[----:B------:R-:W-:Y:S05]  /*03b0*/  WARPSYNC.ALL ;  /* 0x0000000000007948 */ /* 0x000fea0003800000 */
[----:B------:R2:W-:Y:S01]  /*03c0*/  BAR.SYNC.DEFER_BLOCKING 0x0, R2 ;  /* 0x000000020000791d */ /* 0x0005e20000010000 */
[----:B------:R-:W-:Y:S02]  /*03d0*/  @!P0 LEA R0, P1, R2, R0, 0x4 ;  /* 0x0000000002008211 */ /* 0x000fe400078220ff */
[----:B------:R-:W-:Y:S02]  /*03e0*/  @!P0 R2UR UR4, R18 ;  /* 0x00000000120482ca */ /* 0x000fe400000e0000 */
[----:B------:R-:W-:Y:S01]  /*03f0*/  @!P0 R2UR UR5, R19 ;  /* 0x00000000130582ca */ /* 0x000fe200000e0000 */
[----:B------:R-:W-:-:S02]  /*0400*/  @!P0 IMAD.X R11, R11, 0x1, R16, P1 ;  /* 0x000000010b0b8824 */ /* 0x000fc400008e0610 */
[----:B------:R-:W-:Y:S02]  /*0410*/  @!P0 IMAD.MOV.U32 R20, RZ, RZ, R0 ;  /* 0x000000ffff148224 */ /* 0x000fe400078e0000 */
[----:B------:R-:W-:-:S08]  /*0420*/  @!P0 IMAD.MOV.U32 R21, RZ, RZ, R11 ;  /* 0x000000ffff158224 */ /* 0x000fd000078e000b */
[----:B------:R-:W-:Y:S01]  /*0430*/  @!PT LDS RZ, [RZ] ;  /* 0x00000000fffff984 */ /* 0x000fe20000000800 */
[----:B------:R-:W-:Y:S01]  /*0440*/  @!PT LDS RZ, [RZ] ;  /* 0x00000000fffff984 */ /* 0x000fe20000000800 */
[----:B------:R-:W-:Y:S01]  /*0450*/  @!PT LDS RZ, [RZ] ;  /* 0x00000000fffff984 */ /* 0x000fe20000000800 */
[----:B------:R2:W-:Y:S04]  /*0460*/  @!P0 LDGSTS.E.128 [R10], desc[UR4][R20.64] ;  /* 0x00000000140a8fae */ /* 0x0005e8000b9a1804 */
[----:B------:R-:W1:Y:S02]  /*0470*/  LDS.128 R4, [R15] ;  /* 0x000000000f047984 */ /* 0x000e640000000c00 */
[----:B-1----:R-:W-:Y:S01]  /*0480*/  FMUL.RZ R7, R7, 0.15915493667125701904 ;  /* 0x3e22f98307077820 */ /* 0x002fe2000040c000 */
[----:B------:R-:W-:Y:S01]  /*0490*/  FMUL.RZ R17, R4, 0.15915493667125701904 ;  /* 0x3e22f98304117820 */ /* 0x000fe2000040c000 */
[----:B------:R-:W-:Y:S01]  /*04a0*/  FMUL.RZ R5, R5, 0.15915493667125701904 ;  /* 0x3e22f98305057820 */ /* 0x000fe2000040c000 */
[----:B------:R-:W-:Y:S02]  /*04b0*/  FMUL.RZ R6, R6, 0.15915493667125701904 ;  /* 0x3e22f98306067820 */ /* 0x000fe4000040c000 */
[----:B------:R-:W-:Y:S08]  /*04c0*/  MUFU.SIN R4, R17 ;  /* 0x0000001100047308 */ /* 0x000ff00000000400 */
[----:B------:R-:W1:Y:S08]  /*04d0*/  MUFU.SIN R7, R7 ;  /* 0x0000000700077308 */ /* 0x000e700000000400 */
[----:B------:R-:W-:Y:S08]  /*04e0*/  MUFU.SIN R5, R5 ;  /* 0x0000000500057308 */ /* 0x000ff00000000400 */
[----:B------:R-:W3:Y:S01]  /*04f0*/  MUFU.SIN R6, R6 ;  /* 0x0000000600067308 */ /* 0x000ee20000000400 */
[----:B-1----:R-:W-:-:S04]  /*0500*/  FMNMX3 R4, R14, R7, R4, !PT ;  /* 0x000000070e047276 */ /* 0x002fc80007800004 */
[----:B---3--:R-:W-:Y:S01]  /*0510*/  FMNMX3 R14, R4, R5, R6, !PT ;  /* 0x00000005040e7276 */ /* 0x008fe20007800006 */
[----:B--2---:R-:W-:Y:S06]  /*0520*/  @!P0 BRA `(.L_x_1) ;  /* 0xfffffffc007c8947 */ /* 0x004fec000383ffff */
[----:B------:R-:W1:Y:S01]  /*0530*/  SHFL.BFLY PT, R3, R14, 0x1, 0x1f ;  /* 0x0c201f000e037f89 */ /* 0x000e6200000e0000 */
[----:B------:R-:W2:Y:S01]  /*0540*/  S2UR UR5, SR_CgaCtaId ;  /* 0x00000000000579c3 */ /* 0x000ea20000008800 */
[----:B------:R-:W-:Y:S01]  /*0550*/  UMOV UR4, 0x400 ;  /* 0x0000040000047882 */ /* 0x000fe20000000000 */
[----:B------:R-:W3:Y:S01]  /*0560*/  S2R R10, SR_TID.X ;  /* 0x00000000000a7919 */ /* 0x000ee20000002100 */
[----:B------:R-:W-:Y:S01]  /*0570*/  UIADD3 UR4, UPT, UPT, UR4, 0x8000, URZ ;  /* 0x0000800004047890 */ /* 0x000fe2000fffe0ff */
[----:B------:R-:W4:Y:S01]  /*0580*/  S2R R6, SR_TID.Y ;  /* 0x0000000000067919 */ /* 0x000f220000002200 */
[----:B-1----:R-:W-:Y:S02]  /*0590*/  FMNMX R3, R14, R3, !PT ;  /* 0x000000030e037209 */ /* 0x002fe40007800000 */
[----:B--2---:R-:W-:-:S03]  /*05a0*/  ULEA UR4, UR5, UR4, 0x18 ;  /* 0x0000000405047291 */ /* 0x004fc6000f8ec0ff */
[----:B------:R-:W1:Y:S01]  /*05b0*/  SHFL.BFLY PT, R0, R3, 0x2, 0x1f ;  /* 0x0c401f0003007f89 */ /* 0x000e6200000e0000 */
[----:B---3--:R-:W-:Y:S02]  /*05c0*/  ISETP.NE.U32.AND P0, PT, R10, RZ, PT ;  /* 0x000000ff0a00720c */ /* 0x008fe40003f05070 */
[----:B-1----:R-:W-:-:S05]  /*05d0*/  FMNMX R0, R3, R0, !PT ;  /* 0x0000000003007209 */ /* 0x002fca0007800000 */
[----:B------:R-:W1:Y:S02]  /*05e0*/  SHFL.BFLY PT, R5, R0, 0x4, 0x1f ;  /* 0x0c801f0000057f89 */ /* 0x000e6400000e0000 */
[----:B-1----:R-:W-:Y:S02]  /*05f0*/  FMNMX R5, R0, R5, !PT ;  /* 0x0000000500057209 */ /* 0x002fe40007800000 */
[----:B----4-:R-:W-:-:S03]  /*0600*/  LEA R0, R6, UR4, 0x2 ;  /* 0x0000000406007c11 */ /* 0x010fc6000f8e10ff */
[----:B------:R-:W1:Y:S02]  /*0610*/  SHFL.BFLY PT, R4, R5, 0x8, 0x1f ;  /* 0x0d001f0005047f89 */ /* 0x000e6400000e0000 */
[----:B-1----:R-:W-:-:S05]  /*0620*/  FMNMX R4, R5, R4, !PT ;  /* 0x0000000405047209 */ /* 0x002fca0007800000 */
[----:B------:R-:W1:Y:S02]  /*0630*/  SHFL.BFLY PT, R7, R4, 0x10, 0x1f ;  /* 0x0e001f0004077f89 */ /* 0x000e6400000e0000 */
[----:B-1----:R-:W-:-:S05]  /*0640*/  FMNMX R7, R4, R7, !PT ;  /* 0x0000000704077209 */ /* 0x002fca0007800000 */
[----:B------:R1:W-:Y:S01]  /*0650*/  @!P0 STS [R0], R7 ;  /* 0x0000000700008388 */ /* 0x0003e20000000800 */
[----:B------:R1:W-:Y:S01]  /*0660*/  BAR.SYNC.DEFER_BLOCKING 0x0, R2 ;  /* 0x000000020000791d */ /* 0x0003e20000010000 */
[----:B------:R-:W-:-:S13]  /*0670*/  ISETP.NE.U32.AND P0, PT, R6, RZ, PT ;  /* 0x000000ff0600720c */ /* 0x000fda0003f05070 */
[----:B-1----:R-:W-:Y:S05]  /*0680*/  @P0 BRA `(.L_x_0) ;  /* 0x0000000000500947 */ /* 0x002fea0003800000 */
[----:B------:R-:W1:Y:S01]  /*0690*/  LDCU UR5, c[0x0][0x364] ;  /* 0x00006c80ff0577ac */ /* 0x000e620008000800 */
[C---:B------:R-:W-:Y:S01]  /*06a0*/  IMAD.SHL.U32 R0, R10.reuse, 0x4, RZ ;  /* 0x000000040a007824 */ /* 0x040fe200078e00ff */
[----:B-1----:R-:W-:Y:S01]  /*06b0*/  ISETP.GE.U32.AND P0, PT, R10, UR5, PT ;  /* 0x000000050a007c0c */ /* 0x002fe2000bf06070 */
[----:B------:R-:W-:-:S12]  /*06c0*/  UMOV UR5, 0xffffffff ;  /* 0xffffffff00057882 */ /* 0x000fd80000000000 */
[----:B------:R1:W2:Y:S01]  /*06d0*/  @!P0 LDS R7, [R0+UR4] ;  /* 0x0000000400078984 */ /* 0x0002a20008000800 */
[----:B------:R-:W-:Y:S05]  /*06e0*/  BRA.DIV UR5, `(.L_x_2) ;  /* 0x0000000205447947 */ /* 0x000fea000b800000 */
[----:B--2---:R-:W2:Y:S02]  /*06f0*/  SHFL.BFLY PT, R2, R7, 0x1, 0x1f ;  /* 0x0c201f0007027f89 */ /* 0x004ea400000e0000 */
[----:B--2---:R-:W-:-:S05]  /*0700*/  FMNMX R2, R2, R7, !PT ;  /* 0x0000000702027209 */ /* 0x004fca0007800000 */
[----:B------:R-:W2:Y:S02]  /*0710*/  SHFL.BFLY PT, R3, R2, 0x2, 0x1f ;  /* 0x0c401f0002037f89 */ /* 0x000ea400000e0000 */
[----:B--2---:R-:W-:-:S05]  /*0720*/  FMNMX R3, R2, R3, !PT ;  /* 0x0000000302037209 */ /* 0x004fca0007800000 */
[----:B------:R-:W2:Y:S02]  /*0730*/  SHFL.BFLY PT, R4, R3, 0x4, 0x1f ;  /* 0x0c801f0003047f89 */ /* 0x000ea400000e0000 */
[----:B--2---:R-:W-:-:S05]  /*0740*/  FMNMX R4, R3, R4, !PT ;  /* 0x0000000403047209 */ /* 0x004fca0007800000 */
[----:B------:R-:W2:Y:S02]  /*0750*/  SHFL.BFLY PT, R5, R4, 0x8, 0x1f ;  /* 0x0d001f0004057f89 */ /* 0x000ea400000e0000 */
[----:B--2---:R-:W-:-:S05]  /*0760*/  FMNMX R5, R4, R5, !PT ;  /* 0x0000000504057209 */ /* 0x004fca0007800000 */
[----:B------:R2:W3:Y:S02]  /*0770*/  SHFL.BFLY PT, R6, R5, 0x10, 0x1f ;  /* 0x0e001f0005067f89 */ /* 0x0004e400000e0000 */
.L_x_8:
[----:B------:R-:W-:Y:S02]  /*0780*/  ISETP.NE.U32.AND P0, PT, R0, RZ, PT ;  /* 0x000000ff0000720c */ /* 0x000fe40003f05070 */
[----:B--23--:R-:W-:-:S11]  /*0790*/  FMNMX R5, R5, R6, !PT ;  /* 0x0000000605057209 */ /* 0x00cfd60007800000 */
[----:B------:R-:W-:Y:S02]  /*07a0*/  @!P0 R2UR UR6, R18 ;  /* 0x00000000120682ca */ /* 0x000fe400000e0000 */
[----:B------:R-:W-:-:S13]  /*07b0*/  @!P0 R2UR UR7, R19 ;  /* 0x00000000130782ca */ /* 0x000fda00000e0000 */
[----:B------:R2:W-:Y:S02]  /*07c0*/  @!P0 STG.E desc[UR6][R8.64], R5 ;  /* 0x0000000508008986 */ /* 0x0005e4000c101906 */
.L_x_0:
[----:B------:R-:W-:Y:S05]  /*07d0*/  WARPSYNC.ALL ;  /* 0x0000000000007948 */ /* 0x000fea0003800000 */
[----:B------:R-:W-:Y:S06]  /*07e0*/  BAR.SYNC.DEFER_BLOCKING 0x1 ;  /* 0x0040000000007b1d */ /* 0x000fec0000010000 */
[----:B------:R-:W-:Y:S05]  /*07f0*/  EXIT ;  /* 0x000000000000794d */ /* 0x000fea0003800000 */
.L_x_2:
[----:B------:R-:W-:Y:S02]  /*0800*/  IMAD.MOV.U32 R11, RZ, RZ, 0x1 ;  /* 0x00000001ff0b7424 */ /* 0x000fe400078e00ff */
[----:B------:R-:W-:Y:S02]  /*0810*/  IMAD.MOV.U32 R12, RZ, RZ, 0x1f ;  /* 0x0000001fff0c7424 */ /* 0x000fe400078e00ff */
[----:B------:R-:W-:-:S07]  /*0820*/  IMAD.MOV.U32 R10, RZ, RZ, -0x1 ;  /* 0xffffffffff0a7424 */ /* 0x000fce00078e00ff */
[----:B-12---:R-:W-:Y:S05]  /*0830*/  WARPSYNC.COLLECTIVE R10, `(.L_x_3) ;  /* 0x000000000a087348 */ /* 0x006fea0003c00000 */
[----:B--2---:R2:W3:Y:S02]  /*0840*/  SHFL.BFLY P0, R6, R7, R11, R12 ;  /* 0x0c00000b07067389 */ /* 0x0044e4000000000c */
[----:B-123--:R-:W-:Y:S05]  /*0850*/  ENDCOLLECTIVE ;  /* 0x000000000000791b */ /* 0x00efea0003800000 */
.L_x_3:
[----:B------:R-:W-:Y:S02]  /*0860*/  IMAD.MOV.U32 R11, RZ, RZ, 0x2 ;  /* 0x00000002ff0b7424 */ /* 0x000fe400078e00ff */
[----:B------:R-:W-:-:S05]  /*0870*/  IMAD.MOV.U32 R2, RZ, RZ, R6 ;  /* 0x000000ffff027224 */ /* 0x000fca00078e0006 */
[----:B------:R-:W-:-:S05]  /*0880*/  FMNMX R2, R2, R7, !PT ;  /* 0x0000000702027209 */ /* 0x000fca0007800000 */
[----:B------:R-:W-:-:S07]  /*0890*/  IMAD.MOV.U32 R7, RZ, RZ, R2 ;  /* 0x000000ffff077224 */ /* 0x000fce00078e0002 */
[----:B------:R-:W-:Y:S05]  /*08a0*/  WARPSYNC.COLLECTIVE R10, `(.L_x_4) ;  /* 0x000000000a087348 */ /* 0x000fea0003c00000 */
[----:B------:R1:W2:Y:S02]  /*08b0*/  SHFL.BFLY P0, R6, R7, R11, R12 ;  /* 0x0c00000b07067389 */ /* 0x0002a4000000000c */
[----:B-12---:R-:W-:Y:S05]  /*08c0*/  ENDCOLLECTIVE ;  /* 0x000000000000791b */ /* 0x006fea0003800000 */
.L_x_4:
[----:B------:R-:W-:Y:S02]  /*08d0*/  IMAD.MOV.U32 R11, RZ, RZ, 0x4 ;  /* 0x00000004ff0b7424 */ /* 0x000fe400078e00ff */
[----:B------:R-:W-:-:S05]  /*08e0*/  IMAD.MOV.U32 R3, RZ, RZ, R6 ;  /* 0x000000ffff037224 */ /* 0x000fca00078e0006 */
[----:B------:R-:W-:-:S05]  /*08f0*/  FMNMX R3, R2, R3, !PT ;  /* 0x0000000302037209 */ /* 0x000fca0007800000 */
[----:B------:R-:W-:-:S07]  /*0900*/  IMAD.MOV.U32 R7, RZ, RZ, R3 ;  /* 0x000000ffff077224 */ /* 0x000fce00078e0003 */
[----:B------:R-:W-:Y:S05]  /*0910*/  WARPSYNC.COLLECTIVE R10, `(.L_x_5) ;  /* 0x000000000a087348 */ /* 0x000fea0003c00000 */
[----:B------:R1:W2:Y:S02]  /*0920*/  SHFL.BFLY P0, R6, R7, R11, R12 ;  /* 0x0c00000b07067389 */ /* 0x0002a4000000000c */
[----:B-12---:R-:W-:Y:S05]  /*0930*/  ENDCOLLECTIVE ;  /* 0x000000000000791b */ /* 0x006fea0003800000 */
.L_x_5:
[----:B------:R-:W-:Y:S02]  /*0940*/  IMAD.MOV.U32 R11, RZ, RZ, 0x8 ;  /* 0x00000008ff0b7424 */ /* 0x000fe400078e00ff */
[----:B------:R-:W-:-:S05]  /*0950*/  IMAD.MOV.U32 R4, RZ, RZ, R6 ;  /* 0x000000ffff047224 */ /* 0x000fca00078e0006 */
[----:B------:R-:W-:-:S05]  /*0960*/  FMNMX R4, R3, R4, !PT ;  /* 0x0000000403047209 */ /* 0x000fca0007800000 */
[----:B------:R-:W-:-:S07]  /*0970*/  IMAD.MOV.U32 R7, RZ, RZ, R4 ;  /* 0x000000ffff077224 */ /* 0x000fce00078e0004 */
[----:B------:R-:W-:Y:S05]  /*0980*/  WARPSYNC.COLLECTIVE R10, `(.L_x_6) ;  /* 0x000000000a087348 */ /* 0x000fea0003c00000 */
[----:B------:R1:W2:Y:S02]  /*0990*/  SHFL.BFLY P0, R6, R7, R11, R12 ;  /* 0x0c00000b07067389 */ /* 0x0002a4000000000c */
[----:B-12---:R-:W-:Y:S05]  /*09a0*/  ENDCOLLECTIVE ;  /* 0x000000000000791b */ /* 0x006fea0003800000 */
.L_x_6:
[----:B------:R-:W-:Y:S02]  /*09b0*/  IMAD.MOV.U32 R11, RZ, RZ, 0x10 ;  /* 0x00000010ff0b7424 */ /* 0x000fe400078e00ff */
[----:B------:R-:W-:-:S05]  /*09c0*/  IMAD.MOV.U32 R5, RZ, RZ, R6 ;  /* 0x000000ffff057224 */ /* 0x000fca00078e0006 */
[----:B------:R-:W-:-:S05]  /*09d0*/  FMNMX R5, R4, R5, !PT ;  /* 0x0000000504057209 */ /* 0x000fca0007800000 */
[----:B------:R-:W-:-:S07]  /*09e0*/  IMAD.MOV.U32 R7, RZ, RZ, R5 ;  /* 0x000000ffff077224 */ /* 0x000fce00078e0005 */
[----:B------:R-:W-:Y:S05]  /*09f0*/  WARPSYNC.COLLECTIVE R10, `(.L_x_7) ;  /* 0x000000000a087348 */ /* 0x000fea0003c00000 */
[----:B------:R1:W2:Y:S02]  /*0a00*/  SHFL.BFLY P0, R6, R7, R11, R12 ;  /* 0x0c00000b07067389 */ /* 0x0002a4000000000c */
[----:B-12---:R-:W-:Y:S05]  /*0a10*/  ENDCOLLECTIVE ;  /* 0x000000000000791b */ /* 0x006fea0003800000 */
.L_x_7:
[----:B------:R-:W-:Y:S05]  /*0a20*/  BRA `(.L_x_8) ;  /* 0xfffffffc00547947 */ /* 0x000fea000383ffff */
.L_x_9:
[----:B------:R-:W-:-:S00]  /*0a30*/  BRA `(.L_x_9) ;  /* 0xfffffffc00fc7947 */ /* 0x000fc0000383ffff */
[----:B------:R-:W-:-:S00]  /*0a40*/  NOP ;  /* 0x0000000000007918 */ /* 0x000fc00000000000 */
        /* <DEDUP_REMOVED lines=11> */
.L_x_10:


//--------------------- .nv.shared.reductionAllMaxNaiveOptFlexibleSin --------------------------
	.section	.nv.shared.reductionAllMaxNaiveOptFlexibleSin,"aw",@nobits
	.sectionflags	@""
	.align	16
.nv.shared.reductionAllMaxNaiveOptFlexibleSin:
	.zero		33920


//--------------------- .nv.shared.reserved.0     --------------------------
	.section	.nv.shared.reserved.0,"aw",@nobits
	.weak		__nv_reservedSMEM_offset_0_alias
	.size		__nv_reservedSMEM_offset_0_alias, 0, 64
	.other		__nv_reservedSMEM_offset_0_alias,@"STO_CUDA_RESERVED_SHARED STV_DEFAULT"
__nv_reservedSMEM_offset_0_alias:
	.zero		0
	.zero		64


//--------------------- .nv.constant0.reductionAllMaxNaiveOptFlexibleSin --------------------------
	.section	.nv.constant0.reductionAllMaxNaiveOptFlexibleSin,"a",@progbits
	.sectionflags	@""
	.align	4
.nv.constant0.reductionAllMaxNaiveOptFlexibleSin:
	.zero		920


//--------------------- SYMBOLS --------------------------

	.type		.nv.reservedSmem.offset0,@object
	.size		.nv.reservedSmem.offset0,0x4
	.type		.nv.reservedSmem.cap,@object
	.size		.nv.reservedSmem.cap,0x4
